//
// Generated by NVIDIA NVVM Compiler
//
// Compiler Build ID: CL-36424714
// Cuda compilation tools, release 13.0, V13.0.88
// Based on NVVM 20.0.0
//

.version 9.0
.target sm_100
.address_size 64

	// .globl	rectlin_32

.visible .entry rectlin_32(
	.param .u32 rectlin_32_param_0,
	.param .u64 .ptr .align 1 rectlin_32_param_1,
	.param .u64 .ptr .align 1 rectlin_32_param_2
)
{
	.reg .pred 	%p<3>;
	.reg .b32 	%r<7>;
	.reg .b32 	%f<2>;
	.reg .b64 	%rd<11>;

	ld.param.u32 	%r2, [rectlin_32_param_0];
	ld.param.u64 	%rd2, [rectlin_32_param_1];
	ld.param.u64 	%rd3, [rectlin_32_param_2];
	cvta.to.global.u64 	%rd1, %rd3;
	mov.u32 	%r3, %tid.x;
	mov.u32 	%r4, %ctaid.x;
	mov.u32 	%r5, %ntid.x;
	mad.lo.s32 	%r1, %r4, %r5, %r3;
	setp.ge.s32 	%p1, %r1, %r2;
	@%p1 bra 	$L__BB0_4;
	cvta.to.global.u64 	%rd4, %rd2;
	mul.wide.s32 	%rd5, %r1, 4;
	add.s64 	%rd6, %rd4, %rd5;
	ld.global.f32 	%f1, [%rd6];
	setp.leu.f32 	%p2, %f1, 0f00000000;
	@%p2 bra 	$L__BB0_3;
	add.s64 	%rd10, %rd1, %rd5;
	st.global.f32 	[%rd10], %f1;
	bra.uni 	$L__BB0_4;
$L__BB0_3:
	add.s64 	%rd8, %rd1, %rd5;
	mov.b32 	%r6, 0;
	st.global.u32 	[%rd8], %r6;
$L__BB0_4:
	ret;

}


// ===== COMPILED SASS (sm_100) =====

	.target	sm_100

	.elftype	@"ET_EXEC"


//--------------------- .note.nv.tkinfo           --------------------------
	.section	.note.nv.tkinfo,"",@"SHT_NOTE"
	.sectionflags	@"SHF_NOTE_NV_TKINFO"
	.tkinfo
        /*0018*/ 	.word	0x00000002
        /*0030*/ 	.string	""
        /*0030*/ 	.string	"ptxas"
        /*0030*/ 	.string	"Cuda compilation tools, release 13.0, V13.0.88"
        /*0030*/ 	.string	"Build cuda_13.0.r13.0/compiler.36424714_0"
        /*0030*/ 	.string	"-arch sm_100 -m 64 "



//--------------------- .note.nv.cuinfo           --------------------------
	.section	.note.nv.cuinfo,"",@"SHT_NOTE"
	.sectionflags	@"SHF_NOTE_NV_CUINFO"
        /*0018*/ 	.short	0x0002
        /*001a*/ 	.short	0x0064
        /*001c*/ 	.short	0x0082
	.zero		2


//--------------------- .nv.info                  --------------------------
	.section	.nv.info,"",@"SHT_CUDA_INFO"
	.align	4


	//----- nvinfo : EIATTR_REGCOUNT
	.align		4
        /*0000*/ 	.byte	0x04, 0x2f
        /*0002*/ 	.short	(.L_1 - .L_0)
	.align		4
.L_0:
        /*0004*/ 	.word	index@(rectlin_32)
        /*0008*/ 	.word	0x0000000a


	//----- nvinfo : EIATTR_FRAME_SIZE
	.align		4
.L_1:
        /*000c*/ 	.byte	0x04, 0x11
        /*000e*/ 	.short	(.L_3 - .L_2)
	.align		4
.L_2:
        /*0010*/ 	.word	index@(rectlin_32)
        /*0014*/ 	.word	0x00000000


	//----- nvinfo : EIATTR_MIN_STACK_SIZE
	.align		4
.L_3:
        /*0018*/ 	.byte	0x04, 0x12
        /*001a*/ 	.short	(.L_5 - .L_4)
	.align		4
.L_4:
        /*001c*/ 	.word	index@(rectlin_32)
        /*0020*/ 	.word	0x00000000
.L_5:


//--------------------- .nv.compat                --------------------------
	.section	.nv.compat,"",@"SHT_CUDA_COMPAT_INFO"
	.align	4
        /*0000*/ 	.byte	0x02, 0x09, 0x00, 0x00, 0x02, 0x02, 0x01, 0x00, 0x02, 0x05, 0x05, 0x00, 0x03, 0x07, 0x01, 0x01
        /*0010*/ 	.byte	0x02, 0x03, 0x00, 0x00, 0x02, 0x06, 0x01, 0x00, 0x04, 0x0b, 0x08, 0x00, 0x09, 0x00, 0x00, 0x00
        /*0020*/ 	.byte	0x00, 0x00, 0x00, 0x00


//--------------------- .nv.info.rectlin_32       --------------------------
	.section	.nv.info.rectlin_32,"",@"SHT_CUDA_INFO"
	.sectionflags	@""
	.align	4


	//----- nvinfo : EIATTR_CUDA_API_VERSION
	.align		4
        /*0000*/ 	.byte	0x04, 0x37
        /*0002*/ 	.short	(.L_7 - .L_6)
.L_6:
        /*0004*/ 	.word	0x00000082


	//----- nvinfo : EIATTR_KPARAM_INFO
	.align		4
.L_7:
        /*0008*/ 	.byte	0x04, 0x17
        /*000a*/ 	.short	(.L_9 - .L_8)
.L_8:
        /*000c*/ 	.word	0x00000000
        /*0010*/ 	.short	0x0002
        /*0012*/ 	.short	0x0010
        /*0014*/ 	.byte	0x00, 0xf5, 0x21, 0x00


	//----- nvinfo : EIATTR_KPARAM_INFO
	.align		4
.L_9:
        /*0018*/ 	.byte	0x04, 0x17
        /*001a*/ 	.short	(.L_11 - .L_10)
.L_10:
        /*001c*/ 	.word	0x00000000
        /*0020*/ 	.short	0x0001
        /*0022*/ 	.short	0x0008
        /*0024*/ 	.byte	0x00, 0xf5, 0x21, 0x00


	//----- nvinfo : EIATTR_KPARAM_INFO
	.align		4
.L_11:
        /*0028*/ 	.byte	0x04, 0x17
        /*002a*/ 	.short	(.L_13 - .L_12)
.L_12:
        /*002c*/ 	.word	0x00000000
        /*0030*/ 	.short	0x0000
        /*0032*/ 	.short	0x0000
        /*0034*/ 	.byte	0x00, 0xf0, 0x11, 0x00


	//----- nvinfo : EIATTR_SPARSE_MMA_MASK
	.align		4
.L_13:
        /*0038*/ 	.byte	0x03, 0x50
        /*003a*/ 	.short	0x0000


	//----- nvinfo : EIATTR_MAXREG_COUNT
	.align		4
        /*003c*/ 	.byte	0x03, 0x1b
        /*003e*/ 	.short	0x00ff


	//----- nvinfo : EIATTR_MERCURY_ISA_VERSION
	.align		4
        /*0040*/ 	.byte	0x03, 0x5f
        /*0042*/ 	.short	0x0101


	//----- nvinfo : EIATTR_VRC_CTA_INIT_COUNT
	.align		4
        /*0044*/ 	.byte	0x02, 0x4a
	.zero		1
	.zero		1


	//----- nvinfo : EIATTR_EXIT_INSTR_OFFSETS
	.align		4
        /*0048*/ 	.byte	0x04, 0x1c
        /*004a*/ 	.short	(.L_15 - .L_14)


	//   ....[0]....
.L_14:
        /*004c*/ 	.word	0x00000070


	//   ....[1]....
        /*0050*/ 	.word	0x00000100


	//   ....[2]....
        /*0054*/ 	.word	0x00000140


	//----- nvinfo : EIATTR_CBANK_PARAM_SIZE
	.align		4
.L_15:
        /*0058*/ 	.byte	0x03, 0x19
        /*005a*/ 	.short	0x0018


	//----- nvinfo : EIATTR_PARAM_CBANK
	.align		4
        /*005c*/ 	.byte	0x04, 0x0a
        /*005e*/ 	.short	(.L_17 - .L_16)
	.align		4
.L_16:
        /*0060*/ 	.word	index@(.nv.constant0.rectlin_32)
        /*0064*/ 	.short	0x0380
        /*0066*/ 	.short	0x0018


	//----- nvinfo : EIATTR_SW_WAR
	.align		4
.L_17:
        /*0068*/ 	.byte	0x04, 0x36
        /*006a*/ 	.short	(.L_19 - .L_18)
.L_18:
        /*006c*/ 	.word	0x00000008
.L_19:


//--------------------- .nv.callgraph             --------------------------
	.section	.nv.callgraph,"",@"SHT_CUDA_CALLGRAPH"
	.align	4
	.sectionentsize	8
	.align		4
        /*0000*/ 	.word	0x00000000
	.align		4
        /*0004*/ 	.word	0xffffffff
	.align		4
        /*0008*/ 	.word	0x00000000
	.align		4
        /*000c*/ 	.word	0xfffffffe
	.align		4
        /*0010*/ 	.word	0x00000000
	.align		4
        /*0014*/ 	.word	0xfffffffd
	.align		4
        /*0018*/ 	.word	0x00000000
	.align		4
        /*001c*/ 	.word	0xfffffffc


//--------------------- .text.rectlin_32          --------------------------
	.section	.text.rectlin_32,"ax",@progbits
	.align	128
        .global         rectlin_32
        .type           rectlin_32,@function
        .size           rectlin_32,(.L_x_1 - rectlin_32)
        .other          rectlin_32,@"STO_CUDA_ENTRY STV_DEFAULT"
rectlin_32:
.text.rectlin_32:
[----:B------:R-:W-:Y:S01]  /*0000*/  LDC R1, c[0x0][0x37c] ;  /* 0x0000df00ff017b82 */ /* 0x000fe20000000800 */
[----:B------:R-:W0:Y:S07]  /*0010*/  S2R R7, SR_TID.X ;  /* 0x0000000000077919 */ /* 0x000e2e0000002100 */
[----:B------:R-:W0:Y:S01]  /*0020*/  S2UR UR4, SR_CTAID.X ;  /* 0x00000000000479c3 */ /* 0x000e220000002500 */
[----:B------:R-:W1:Y:S07]  /*0030*/  LDCU UR5, c[0x0][0x380] ;  /* 0x00007000ff0577ac */ /* 0x000e6e0008000800 */
[----:B------:R-:W0:Y:S02]  /*0040*/  LDC R0, c[0x0][0x360] ;  /* 0x0000d800ff007b82 */ /* 0x000e240000000800 */
[----:B0-----:R-:W-:-:S05]  /*0050*/  IMAD R7, R0, UR4, R7 ;  /* 0x0000000400077c24 */ /* 0x001fca000f8e0207 */
[----:B-1----:R-:W-:-:S13]  /*0060*/  ISETP.GE.AND P0, PT, R7, UR5, PT ;  /* 0x0000000507007c0c */ /* 0x002fda000bf06270 */
[----:B------:R-:W-:Y:S05]  /*0070*/  @P0 EXIT ;  /* 0x000000000000094d */ /* 0x000fea0003800000 */
[----:B------:R-:W0:Y:S01]  /*0080*/  LDC.64 R2, c[0x0][0x388] ;  /* 0x0000e200ff027b82 */ /* 0x000e220000000a00 */
[----:B------:R-:W1:Y:S01]  /*0090*/  LDCU.64 UR4, c[0x0][0x358] ;  /* 0x00006b00ff0477ac */ /* 0x000e620008000a00 */
[----:B0-----:R-:W-:-:S06]  /*00a0*/  IMAD.WIDE R2, R7, 0x4, R2 ;  /* 0x0000000407027825 */ /* 0x001fcc00078e0202 */
[----:B-1----:R-:W2:Y:S02]  /*00b0*/  LDG.E R3, desc[UR4][R2.64] ;  /* 0x0000000402037981 */ /* 0x002ea4000c1e1900 */
[----:B--2---:R-:W-:-:S13]  /*00c0*/  FSETP.GT.AND P0, PT, R3, RZ, PT ;  /* 0x000000ff0300720b */ /* 0x004fda0003f04000 */
[----:B------:R-:W0:Y:S02]  /*00d0*/  @P0 LDC.64 R4, c[0x0][0x390] ;  /* 0x0000e400ff040b82 */ /* 0x000e240000000a00 */
[----:B0-----:R-:W-:-:S05]  /*00e0*/  @P0 IMAD.WIDE R4, R7, 0x4, R4 ;  /* 0x0000000407040825 */ /* 0x001fca00078e0204 */
[----:B------:R0:W-:Y:S01]  /*00f0*/  @P0 STG.E desc[UR4][R4.64], R3 ;  /* 0x0000000304000986 */ /* 0x0001e2000c101904 */
[----:B------:R-:W-:Y:S05]  /*0100*/  @P0 EXIT ;  /* 0x000000000000094d */ /* 0x000fea0003800000 */
[----:B0-----:R-:W0:Y:S02]  /*0110*/  LDC.64 R2, c[0x0][0x390] ;  /* 0x0000e400ff027b82 */ /* 0x001e240000000a00 */
[----:B0-----:R-:W-:-:S05]  /*0120*/  IMAD.WIDE R2, R7, 0x4, R2 ;  /* 0x0000000407027825 */ /* 0x001fca00078e0202 */
[----:B------:R-:W-:Y:S01]  /*0130*/  STG.E desc[UR4][R2.64], RZ ;  /* 0x000000ff02007986 */ /* 0x000fe2000c101904 */
[----:B------:R-:W-:Y:S05]  /*0140*/  EXIT ;  /* 0x000000000000794d */ /* 0x000fea0003800000 */
.L_x_0:
[----:B------:R-:W-:-:S00]  /*0150*/  BRA `(.L_x_0) ;  /* 0xfffffffc00fc7947 */ /* 0x000fc0000383ffff */
[----:B------:R-:W-:-:S00]  /*0160*/  NOP ;  /* 0x0000000000007918 */ /* 0x000fc00000000000 */
        /* <DEDUP_REMOVED lines=9> */
.L_x_1:


//--------------------- .nv.shared.reserved.0     --------------------------
	.section	.nv.shared.reserved.0,"aw",@nobits
	.weak		__nv_reservedSMEM_offset_0_alias
	.size		__nv_reservedSMEM_offset_0_alias, 0, 64
	.other		__nv_reservedSMEM_offset_0_alias,@"STO_CUDA_RESERVED_SHARED STV_DEFAULT"
__nv_reservedSMEM_offset_0_alias:
	.zero		0
	.zero		64


//--------------------- .nv.constant0.rectlin_32  --------------------------
	.section	.nv.constant0.rectlin_32,"a",@progbits
	.sectionflags	@""
	.align	4
.nv.constant0.rectlin_32:
	.zero		920


//--------------------- SYMBOLS --------------------------

	.type		.nv.reservedSmem.offset0,@object
	.size		.nv.reservedSmem.offset0,0x4
